//
// Generated by NVIDIA NVVM Compiler
//
// Compiler Build ID: CL-36424714
// Cuda compilation tools, release 13.0, V13.0.88
// Based on NVVM 20.0.0
//

.version 9.0
.target sm_100
.address_size 64

	// .globl	_Z6cmpfhdPKfS0_PfS1_S0_S0_S0_ii
.const .align 4 .b8 k[49152];

.visible .entry _Z6cmpfhdPKfS0_PfS1_S0_S0_S0_ii(
	.param .u64 .ptr .align 1 _Z6cmpfhdPKfS0_PfS1_S0_S0_S0_ii_param_0,
	.param .u64 .ptr .align 1 _Z6cmpfhdPKfS0_PfS1_S0_S0_S0_ii_param_1,
	.param .u64 .ptr .align 1 _Z6cmpfhdPKfS0_PfS1_S0_S0_S0_ii_param_2,
	.param .u64 .ptr .align 1 _Z6cmpfhdPKfS0_PfS1_S0_S0_S0_ii_param_3,
	.param .u64 .ptr .align 1 _Z6cmpfhdPKfS0_PfS1_S0_S0_S0_ii_param_4,
	.param .u64 .ptr .align 1 _Z6cmpfhdPKfS0_PfS1_S0_S0_S0_ii_param_5,
	.param .u64 .ptr .align 1 _Z6cmpfhdPKfS0_PfS1_S0_S0_S0_ii_param_6,
	.param .u32 _Z6cmpfhdPKfS0_PfS1_S0_S0_S0_ii_param_7,
	.param .u32 _Z6cmpfhdPKfS0_PfS1_S0_S0_S0_ii_param_8
)
{
	.reg .pred 	%p<9>;
	.reg .b32 	%r<20>;
	.reg .b32 	%f<158>;
	.reg .b64 	%rd<46>;

	ld.param.u64 	%rd18, [_Z6cmpfhdPKfS0_PfS1_S0_S0_S0_ii_param_0];
	ld.param.u64 	%rd19, [_Z6cmpfhdPKfS0_PfS1_S0_S0_S0_ii_param_1];
	ld.param.u64 	%rd13, [_Z6cmpfhdPKfS0_PfS1_S0_S0_S0_ii_param_2];
	ld.param.u64 	%rd14, [_Z6cmpfhdPKfS0_PfS1_S0_S0_S0_ii_param_3];
	ld.param.u64 	%rd15, [_Z6cmpfhdPKfS0_PfS1_S0_S0_S0_ii_param_4];
	ld.param.u64 	%rd16, [_Z6cmpfhdPKfS0_PfS1_S0_S0_S0_ii_param_5];
	ld.param.u64 	%rd17, [_Z6cmpfhdPKfS0_PfS1_S0_S0_S0_ii_param_6];
	ld.param.u32 	%r11, [_Z6cmpfhdPKfS0_PfS1_S0_S0_S0_ii_param_7];
	ld.param.u32 	%r10, [_Z6cmpfhdPKfS0_PfS1_S0_S0_S0_ii_param_8];
	cvta.to.global.u64 	%rd1, %rd19;
	cvta.to.global.u64 	%rd2, %rd18;
	mov.u32 	%r12, %ctaid.x;
	mov.u32 	%r13, %ntid.x;
	mov.u32 	%r14, %tid.x;
	mad.lo.s32 	%r1, %r12, %r13, %r14;
	setp.ge.s32 	%p1, %r1, %r11;
	@%p1 bra 	$L__BB0_11;
	cvta.to.global.u64 	%rd20, %rd13;
	cvta.to.global.u64 	%rd21, %rd14;
	cvta.to.global.u64 	%rd22, %rd15;
	cvta.to.global.u64 	%rd23, %rd16;
	cvta.to.global.u64 	%rd24, %rd17;
	mul.wide.s32 	%rd25, %r1, 4;
	add.s64 	%rd26, %rd22, %rd25;
	ld.global.nc.f32 	%f1, [%rd26];
	add.s64 	%rd27, %rd23, %rd25;
	ld.global.nc.f32 	%f2, [%rd27];
	add.s64 	%rd28, %rd24, %rd25;
	ld.global.nc.f32 	%f3, [%rd28];
	add.s64 	%rd3, %rd20, %rd25;
	ld.global.f32 	%f156, [%rd3];
	add.s64 	%rd4, %rd21, %rd25;
	ld.global.f32 	%f157, [%rd4];
	setp.lt.s32 	%p2, %r10, 1;
	@%p2 bra 	$L__BB0_10;
	and.b32  	%r2, %r10, 3;
	setp.lt.u32 	%p3, %r10, 4;
	mov.b32 	%r19, 0;
	@%p3 bra 	$L__BB0_5;
	and.b32  	%r19, %r10, 2147483644;
	neg.s32 	%r17, %r19;
	add.s64 	%rd44, %rd2, 8;
	mov.u64 	%rd30, k;
	add.s64 	%rd45, %rd30, 24;
	add.s64 	%rd43, %rd1, 8;
$L__BB0_4:
	.pragma "nounroll";
	ld.const.f32 	%f25, [%rd45+-24];
	ld.const.f32 	%f26, [%rd45+-20];
	mul.f32 	%f27, %f2, %f26;
	fma.rn.f32 	%f28, %f1, %f25, %f27;
	ld.const.f32 	%f29, [%rd45+-16];
	fma.rn.f32 	%f30, %f3, %f29, %f28;
	mul.f32 	%f31, %f30, 0f40C90FDB;
	cos.approx.f32 	%f32, %f31;
	sin.approx.f32 	%f33, %f31;
	ld.global.nc.f32 	%f34, [%rd44+-8];
	mul.f32 	%f35, %f32, %f34;
	ld.global.nc.f32 	%f36, [%rd43+-8];
	mul.f32 	%f37, %f33, %f36;
	sub.f32 	%f38, %f35, %f37;
	add.f32 	%f39, %f156, %f38;
	mul.f32 	%f40, %f33, %f34;
	fma.rn.f32 	%f41, %f32, %f36, %f40;
	add.f32 	%f42, %f157, %f41;
	ld.const.f32 	%f43, [%rd45+-12];
	ld.const.f32 	%f44, [%rd45+-8];
	mul.f32 	%f45, %f2, %f44;
	fma.rn.f32 	%f46, %f1, %f43, %f45;
	ld.const.f32 	%f47, [%rd45+-4];
	fma.rn.f32 	%f48, %f3, %f47, %f46;
	mul.f32 	%f49, %f48, 0f40C90FDB;
	cos.approx.f32 	%f50, %f49;
	sin.approx.f32 	%f51, %f49;
	ld.global.nc.f32 	%f52, [%rd44+-4];
	mul.f32 	%f53, %f50, %f52;
	ld.global.nc.f32 	%f54, [%rd43+-4];
	mul.f32 	%f55, %f51, %f54;
	sub.f32 	%f56, %f53, %f55;
	add.f32 	%f57, %f39, %f56;
	mul.f32 	%f58, %f51, %f52;
	fma.rn.f32 	%f59, %f50, %f54, %f58;
	add.f32 	%f60, %f42, %f59;
	ld.const.f32 	%f61, [%rd45];
	ld.const.f32 	%f62, [%rd45+4];
	mul.f32 	%f63, %f2, %f62;
	fma.rn.f32 	%f64, %f1, %f61, %f63;
	ld.const.f32 	%f65, [%rd45+8];
	fma.rn.f32 	%f66, %f3, %f65, %f64;
	mul.f32 	%f67, %f66, 0f40C90FDB;
	cos.approx.f32 	%f68, %f67;
	sin.approx.f32 	%f69, %f67;
	ld.global.nc.f32 	%f70, [%rd44];
	mul.f32 	%f71, %f68, %f70;
	ld.global.nc.f32 	%f72, [%rd43];
	mul.f32 	%f73, %f69, %f72;
	sub.f32 	%f74, %f71, %f73;
	add.f32 	%f75, %f57, %f74;
	mul.f32 	%f76, %f69, %f70;
	fma.rn.f32 	%f77, %f68, %f72, %f76;
	add.f32 	%f78, %f60, %f77;
	ld.const.f32 	%f79, [%rd45+12];
	ld.const.f32 	%f80, [%rd45+16];
	mul.f32 	%f81, %f2, %f80;
	fma.rn.f32 	%f82, %f1, %f79, %f81;
	ld.const.f32 	%f83, [%rd45+20];
	fma.rn.f32 	%f84, %f3, %f83, %f82;
	mul.f32 	%f85, %f84, 0f40C90FDB;
	cos.approx.f32 	%f86, %f85;
	sin.approx.f32 	%f87, %f85;
	ld.global.nc.f32 	%f88, [%rd44+4];
	mul.f32 	%f89, %f86, %f88;
	ld.global.nc.f32 	%f90, [%rd43+4];
	mul.f32 	%f91, %f87, %f90;
	sub.f32 	%f92, %f89, %f91;
	add.f32 	%f156, %f75, %f92;
	mul.f32 	%f93, %f87, %f88;
	fma.rn.f32 	%f94, %f86, %f90, %f93;
	add.f32 	%f157, %f78, %f94;
	add.s32 	%r17, %r17, 4;
	add.s64 	%rd45, %rd45, 48;
	add.s64 	%rd44, %rd44, 16;
	add.s64 	%rd43, %rd43, 16;
	setp.ne.s32 	%p4, %r17, 0;
	@%p4 bra 	$L__BB0_4;
$L__BB0_5:
	setp.eq.s32 	%p5, %r2, 0;
	@%p5 bra 	$L__BB0_10;
	setp.eq.s32 	%p6, %r2, 1;
	@%p6 bra 	$L__BB0_8;
	mul.wide.u32 	%rd31, %r19, 12;
	mov.u64 	%rd32, k;
	add.s64 	%rd33, %rd32, %rd31;
	ld.const.f32 	%f96, [%rd33];
	ld.const.f32 	%f97, [%rd33+4];
	mul.f32 	%f98, %f2, %f97;
	fma.rn.f32 	%f99, %f1, %f96, %f98;
	ld.const.f32 	%f100, [%rd33+8];
	fma.rn.f32 	%f101, %f3, %f100, %f99;
	mul.f32 	%f102, %f101, 0f40C90FDB;
	cos.approx.f32 	%f103, %f102;
	sin.approx.f32 	%f104, %f102;
	mul.wide.u32 	%rd34, %r19, 4;
	add.s64 	%rd35, %rd2, %rd34;
	ld.global.nc.f32 	%f105, [%rd35];
	mul.f32 	%f106, %f103, %f105;
	add.s64 	%rd36, %rd1, %rd34;
	ld.global.nc.f32 	%f107, [%rd36];
	mul.f32 	%f108, %f104, %f107;
	sub.f32 	%f109, %f106, %f108;
	add.f32 	%f110, %f156, %f109;
	mul.f32 	%f111, %f104, %f105;
	fma.rn.f32 	%f112, %f103, %f107, %f111;
	add.f32 	%f113, %f157, %f112;
	ld.const.f32 	%f114, [%rd33+12];
	ld.const.f32 	%f115, [%rd33+16];
	mul.f32 	%f116, %f2, %f115;
	fma.rn.f32 	%f117, %f1, %f114, %f116;
	ld.const.f32 	%f118, [%rd33+20];
	fma.rn.f32 	%f119, %f3, %f118, %f117;
	mul.f32 	%f120, %f119, 0f40C90FDB;
	cos.approx.f32 	%f121, %f120;
	sin.approx.f32 	%f122, %f120;
	ld.global.nc.f32 	%f123, [%rd35+4];
	mul.f32 	%f124, %f121, %f123;
	ld.global.nc.f32 	%f125, [%rd36+4];
	mul.f32 	%f126, %f122, %f125;
	sub.f32 	%f127, %f124, %f126;
	add.f32 	%f156, %f110, %f127;
	mul.f32 	%f128, %f122, %f123;
	fma.rn.f32 	%f129, %f121, %f125, %f128;
	add.f32 	%f157, %f113, %f129;
	add.s32 	%r19, %r19, 2;
$L__BB0_8:
	and.b32  	%r16, %r10, 1;
	setp.eq.b32 	%p7, %r16, 1;
	not.pred 	%p8, %p7;
	@%p8 bra 	$L__BB0_10;
	mul.wide.u32 	%rd37, %r19, 12;
	mov.u64 	%rd38, k;
	add.s64 	%rd39, %rd38, %rd37;
	ld.const.f32 	%f130, [%rd39];
	ld.const.f32 	%f131, [%rd39+4];
	mul.f32 	%f132, %f2, %f131;
	fma.rn.f32 	%f133, %f1, %f130, %f132;
	ld.const.f32 	%f134, [%rd39+8];
	fma.rn.f32 	%f135, %f3, %f134, %f133;
	mul.f32 	%f136, %f135, 0f40C90FDB;
	cos.approx.f32 	%f137, %f136;
	sin.approx.f32 	%f138, %f136;
	mul.wide.u32 	%rd40, %r19, 4;
	add.s64 	%rd41, %rd2, %rd40;
	ld.global.nc.f32 	%f139, [%rd41];
	mul.f32 	%f140, %f137, %f139;
	add.s64 	%rd42, %rd1, %rd40;
	ld.global.nc.f32 	%f141, [%rd42];
	mul.f32 	%f142, %f138, %f141;
	sub.f32 	%f143, %f140, %f142;
	add.f32 	%f156, %f156, %f143;
	mul.f32 	%f144, %f138, %f139;
	fma.rn.f32 	%f145, %f137, %f141, %f144;
	add.f32 	%f157, %f157, %f145;
$L__BB0_10:
	st.global.f32 	[%rd3], %f156;
	st.global.f32 	[%rd4], %f157;
$L__BB0_11:
	ret;

}


// ===== COMPILED SASS (sm_100) =====

	.target	sm_100

	.elftype	@"ET_EXEC"


//--------------------- .note.nv.tkinfo           --------------------------
	.section	.note.nv.tkinfo,"",@"SHT_NOTE"
	.sectionflags	@"SHF_NOTE_NV_TKINFO"
	.tkinfo
        /*0018*/ 	.word	0x00000002
        /*0030*/ 	.string	""
        /*0030*/ 	.string	"ptxas"
        /*0030*/ 	.string	"Cuda compilation tools, release 13.0, V13.0.88"
        /*0030*/ 	.string	"Build cuda_13.0.r13.0/compiler.36424714_0"
        /*0030*/ 	.string	"-arch sm_100 -m 64 "



//--------------------- .note.nv.cuinfo           --------------------------
	.section	.note.nv.cuinfo,"",@"SHT_NOTE"
	.sectionflags	@"SHF_NOTE_NV_CUINFO"
        /*0018*/ 	.short	0x0002
        /*001a*/ 	.short	0x0064
        /*001c*/ 	.short	0x0082
	.zero		2


//--------------------- .nv.info                  --------------------------
	.section	.nv.info,"",@"SHT_CUDA_INFO"
	.align	4


	//----- nvinfo : EIATTR_REGCOUNT
	.align		4
        /*0000*/ 	.byte	0x04, 0x2f
        /*0002*/ 	.short	(.L_2 - .L_1)
	.align		4
.L_1:
        /*0004*/ 	.word	index@(_Z6cmpfhdPKfS0_PfS1_S0_S0_S0_ii)
        /*0008*/ 	.word	0x00000020


	//----- nvinfo : EIATTR_FRAME_SIZE
	.align		4
.L_2:
        /*000c*/ 	.byte	0x04, 0x11
        /*000e*/ 	.short	(.L_4 - .L_3)
	.align		4
.L_3:
        /*0010*/ 	.word	index@(_Z6cmpfhdPKfS0_PfS1_S0_S0_S0_ii)
        /*0014*/ 	.word	0x00000000


	//----- nvinfo : EIATTR_MIN_STACK_SIZE
	.align		4
.L_4:
        /*0018*/ 	.byte	0x04, 0x12
        /*001a*/ 	.short	(.L_6 - .L_5)
	.align		4
.L_5:
        /*001c*/ 	.word	index@(_Z6cmpfhdPKfS0_PfS1_S0_S0_S0_ii)
        /*0020*/ 	.word	0x00000000
.L_6:


//--------------------- .nv.compat                --------------------------
	.section	.nv.compat,"",@"SHT_CUDA_COMPAT_INFO"
	.align	4
        /*0000*/ 	.byte	0x02, 0x09, 0x00, 0x00, 0x02, 0x02, 0x01, 0x00, 0x02, 0x05, 0x05, 0x00, 0x03, 0x07, 0x01, 0x01
        /*0010*/ 	.byte	0x02, 0x03, 0x00, 0x00, 0x02, 0x06, 0x01, 0x00, 0x04, 0x0b, 0x08, 0x00, 0x09, 0x00, 0x00, 0x00
        /*0020*/ 	.byte	0x00, 0x00, 0x00, 0x00


//--------------------- .nv.info._Z6cmpfhdPKfS0_PfS1_S0_S0_S0_ii --------------------------
	.section	.nv.info._Z6cmpfhdPKfS0_PfS1_S0_S0_S0_ii,"",@"SHT_CUDA_INFO"
	.sectionflags	@""
	.align	4


	//----- nvinfo : EIATTR_CUDA_API_VERSION
	.align		4
        /*0000*/ 	.byte	0x04, 0x37
        /*0002*/ 	.short	(.L_8 - .L_7)
.L_7:
        /*0004*/ 	.word	0x00000082


	//----- nvinfo : EIATTR_KPARAM_INFO
	.align		4
.L_8:
        /*0008*/ 	.byte	0x04, 0x17
        /*000a*/ 	.short	(.L_10 - .L_9)
.L_9:
        /*000c*/ 	.word	0x00000000
        /*0010*/ 	.short	0x0008
        /*0012*/ 	.short	0x003c
        /*0014*/ 	.byte	0x00, 0xf0, 0x11, 0x00


	//----- nvinfo : EIATTR_KPARAM_INFO
	.align		4
.L_10:
        /*0018*/ 	.byte	0x04, 0x17
        /*001a*/ 	.short	(.L_12 - .L_11)
.L_11:
        /*001c*/ 	.word	0x00000000
        /*0020*/ 	.short	0x0007
        /*0022*/ 	.short	0x0038
        /*0024*/ 	.byte	0x00, 0xf0, 0x11, 0x00


	//----- nvinfo : EIATTR_KPARAM_INFO
	.align		4
.L_12:
        /*0028*/ 	.byte	0x04, 0x17
        /*002a*/ 	.short	(.L_14 - .L_13)
.L_13:
        /*002c*/ 	.word	0x00000000
        /*0030*/ 	.short	0x0006
        /*0032*/ 	.short	0x0030
        /*0034*/ 	.byte	0x00, 0xf5, 0x21, 0x00


	//----- nvinfo : EIATTR_KPARAM_INFO
	.align		4
.L_14:
        /*0038*/ 	.byte	0x04, 0x17
        /*003a*/ 	.short	(.L_16 - .L_15)
.L_15:
        /*003c*/ 	.word	0x00000000
        /*0040*/ 	.short	0x0005
        /*0042*/ 	.short	0x0028
        /*0044*/ 	.byte	0x00, 0xf5, 0x21, 0x00


	//----- nvinfo : EIATTR_KPARAM_INFO
	.align		4
.L_16:
        /*0048*/ 	.byte	0x04, 0x17
        /*004a*/ 	.short	(.L_18 - .L_17)
.L_17:
        /*004c*/ 	.word	0x00000000
        /*0050*/ 	.short	0x0004
        /*0052*/ 	.short	0x0020
        /*0054*/ 	.byte	0x00, 0xf5, 0x21, 0x00


	//----- nvinfo : EIATTR_KPARAM_INFO
	.align		4
.L_18:
        /*0058*/ 	.byte	0x04, 0x17
        /*005a*/ 	.short	(.L_20 - .L_19)
.L_19:
        /*005c*/ 	.word	0x00000000
        /*0060*/ 	.short	0x0003
        /*0062*/ 	.short	0x0018
        /*0064*/ 	.byte	0x00, 0xf5, 0x21, 0x00


	//----- nvinfo : EIATTR_KPARAM_INFO
	.align		4
.L_20:
        /*0068*/ 	.byte	0x04, 0x17
        /*006a*/ 	.short	(.L_22 - .L_21)
.L_21:
        /*006c*/ 	.word	0x00000000
        /*0070*/ 	.short	0x0002
        /*0072*/ 	.short	0x0010
        /*0074*/ 	.byte	0x00, 0xf5, 0x21, 0x00


	//----- nvinfo : EIATTR_KPARAM_INFO
	.align		4
.L_22:
        /*0078*/ 	.byte	0x04, 0x17
        /*007a*/ 	.short	(.L_24 - .L_23)
.L_23:
        /*007c*/ 	.word	0x00000000
        /*0080*/ 	.short	0x0001
        /*0082*/ 	.short	0x0008
        /*0084*/ 	.byte	0x00, 0xf5, 0x21, 0x00


	//----- nvinfo : EIATTR_KPARAM_INFO
	.align		4
.L_24:
        /*0088*/ 	.byte	0x04, 0x17
        /*008a*/ 	.short	(.L_26 - .L_25)
.L_25:
        /*008c*/ 	.word	0x00000000
        /*0090*/ 	.short	0x0000
        /*0092*/ 	.short	0x0000
        /*0094*/ 	.byte	0x00, 0xf5, 0x21, 0x00


	//----- nvinfo : EIATTR_SPARSE_MMA_MASK
	.align		4
.L_26:
        /*0098*/ 	.byte	0x03, 0x50
        /*009a*/ 	.short	0x0000


	//----- nvinfo : EIATTR_MAXREG_COUNT
	.align		4
        /*009c*/ 	.byte	0x03, 0x1b
        /*009e*/ 	.short	0x00ff


	//----- nvinfo : EIATTR_MERCURY_ISA_VERSION
	.align		4
        /*00a0*/ 	.byte	0x03, 0x5f
        /*00a2*/ 	.short	0x0101


	//----- nvinfo : EIATTR_VRC_CTA_INIT_COUNT
	.align		4
        /*00a4*/ 	.byte	0x02, 0x4a
	.zero		1
	.zero		1


	//----- nvinfo : EIATTR_EXIT_INSTR_OFFSETS
	.align		4
        /*00a8*/ 	.byte	0x04, 0x1c
        /*00aa*/ 	.short	(.L_28 - .L_27)


	//   ....[0]....
.L_27:
        /*00ac*/ 	.word	0x00000070


	//   ....[1]....
        /*00b0*/ 	.word	0x00000bc0


	//----- nvinfo : EIATTR_CBANK_PARAM_SIZE
	.align		4
.L_28:
        /*00b4*/ 	.byte	0x03, 0x19
        /*00b6*/ 	.short	0x0040


	//----- nvinfo : EIATTR_PARAM_CBANK
	.align		4
        /*00b8*/ 	.byte	0x04, 0x0a
        /*00ba*/ 	.short	(.L_30 - .L_29)
	.align		4
.L_29:
        /*00bc*/ 	.word	index@(.nv.constant0._Z6cmpfhdPKfS0_PfS1_S0_S0_S0_ii)
        /*00c0*/ 	.short	0x0380
        /*00c2*/ 	.short	0x0040


	//----- nvinfo : EIATTR_SW_WAR
	.align		4
.L_30:
        /*00c4*/ 	.byte	0x04, 0x36
        /*00c6*/ 	.short	(.L_32 - .L_31)
.L_31:
        /*00c8*/ 	.word	0x00000008
.L_32:


//--------------------- .nv.callgraph             --------------------------
	.section	.nv.callgraph,"",@"SHT_CUDA_CALLGRAPH"
	.align	4
	.sectionentsize	8
	.align		4
        /*0000*/ 	.word	0x00000000
	.align		4
        /*0004*/ 	.word	0xffffffff
	.align		4
        /*0008*/ 	.word	0x00000000
	.align		4
        /*000c*/ 	.word	0xfffffffe
	.align		4
        /*0010*/ 	.word	0x00000000
	.align		4
        /*0014*/ 	.word	0xfffffffd
	.align		4
        /*0018*/ 	.word	0x00000000
	.align		4
        /*001c*/ 	.word	0xfffffffc


//--------------------- .nv.constant3             --------------------------
	.section	.nv.constant3,"a",@progbits
	.align	4
.nv.constant3:
	.type		k,@object
	.size		k,(.L_0 - k)
k:
	.zero		49152
.L_0:


//--------------------- .text._Z6cmpfhdPKfS0_PfS1_S0_S0_S0_ii --------------------------
	.section	.text._Z6cmpfhdPKfS0_PfS1_S0_S0_S0_ii,"ax",@progbits
	.align	128
        .global         _Z6cmpfhdPKfS0_PfS1_S0_S0_S0_ii
        .type           _Z6cmpfhdPKfS0_PfS1_S0_S0_S0_ii,@function
        .size           _Z6cmpfhdPKfS0_PfS1_S0_S0_S0_ii,(.L_x_5 - _Z6cmpfhdPKfS0_PfS1_S0_S0_S0_ii)
        .other          _Z6cmpfhdPKfS0_PfS1_S0_S0_S0_ii,@"STO_CUDA_ENTRY STV_DEFAULT"
_Z6cmpfhdPKfS0_PfS1_S0_S0_S0_ii:
.text._Z6cmpfhdPKfS0_PfS1_S0_S0_S0_ii:
[----:B------:R-:W-:Y:S01]  /*0000*/  LDC R1, c[0x0][0x37c] ;  /* 0x0000df00ff017b82 */ /* 0x000fe20000000800 */
[----:B------:R-:W0:Y:S07]  /*0010*/  S2R R0, SR_TID.X ;  /* 0x0000000000007919 */ /* 0x000e2e0000002100 */
[----:B------:R-:W0:Y:S01]  /*0020*/  S2UR UR4, SR_CTAID.X ;  /* 0x00000000000479c3 */ /* 0x000e220000002500 */
[----:B------:R-:W1:Y:S07]  /*0030*/  LDCU UR5, c[0x0][0x3b8] ;  /* 0x00007700ff0577ac */ /* 0x000e6e0008000800 */
[----:B------:R-:W0:Y:S02]  /*0040*/  LDC R13, c[0x0][0x360] ;  /* 0x0000d800ff0d7b82 */ /* 0x000e240000000800 */
[----:B0-----:R-:W-:-:S05]  /*0050*/  IMAD R13, R13, UR4, R0 ;  /* 0x000000040d0d7c24 */ /* 0x001fca000f8e0200 */
[----:B-1----:R-:W-:-:S13]  /*0060*/  ISETP.GE.AND P0, PT, R13, UR5, PT ;  /* 0x000000050d007c0c */ /* 0x002fda000bf06270 */
[----:B------:R-:W-:Y:S05]  /*0070*/  @P0 EXIT ;  /* 0x000000000000094d */ /* 0x000fea0003800000 */
[----:B------:R-:W0:Y:S01]  /*0080*/  LDC.64 R2, c[0x0][0x390] ;  /* 0x0000e400ff027b82 */ /* 0x000e220000000a00 */
[----:B------:R-:W1:Y:S01]  /*0090*/  LDCU.64 UR16, c[0x0][0x358] ;  /* 0x00006b00ff1077ac */ /* 0x000e620008000a00 */
[----:B------:R-:W2:Y:S06]  /*00a0*/  LDCU UR8, c[0x0][0x3bc] ;  /* 0x00007780ff0877ac */ /* 0x000eac0008000800 */
[----:B------:R-:W3:Y:S08]  /*00b0*/  LDC.64 R4, c[0x0][0x398] ;  /* 0x0000e600ff047b82 */ /* 0x000ef00000000a00 */
[----:B------:R-:W4:Y:S01]  /*00c0*/  LDC.64 R6, c[0x0][0x3a0] ;  /* 0x0000e800ff067b82 */ /* 0x000f220000000a00 */
[----:B0-----:R-:W-:-:S07]  /*00d0*/  IMAD.WIDE R2, R13, 0x4, R2 ;  /* 0x000000040d027825 */ /* 0x001fce00078e0202 */
[----:B------:R-:W0:Y:S01]  /*00e0*/  LDC.64 R8, c[0x0][0x3a8] ;  /* 0x0000ea00ff087b82 */ /* 0x000e220000000a00 */
[----:B-1----:R1:W5:Y:S01]  /*00f0*/  LDG.E R15, desc[UR16][R2.64] ;  /* 0x00000010020f7981 */ /* 0x002362000c1e1900 */
[----:B---3--:R-:W-:-:S06]  /*0100*/  IMAD.WIDE R4, R13, 0x4, R4 ;  /* 0x000000040d047825 */ /* 0x008fcc00078e0204 */
[----:B------:R-:W3:Y:S01]  /*0110*/  LDC.64 R16, c[0x0][0x3b0] ;  /* 0x0000ec00ff107b82 */ /* 0x000ee20000000a00 */
[----:B------:R1:W5:Y:S01]  /*0120*/  LDG.E R11, desc[UR16][R4.64] ;  /* 0x00000010040b7981 */ /* 0x000362000c1e1900 */
[----:B--2---:R-:W-:Y:S01]  /*0130*/  UISETP.GE.AND UP0, UPT, UR8, 0x1, UPT ;  /* 0x000000010800788c */ /* 0x004fe2000bf06270 */
[----:B----4-:R-:W-:-:S04]  /*0140*/  IMAD.WIDE R6, R13, 0x4, R6 ;  /* 0x000000040d067825 */ /* 0x010fc800078e0206 */
[----:B0-----:R-:W-:-:S04]  /*0150*/  IMAD.WIDE R8, R13, 0x4, R8 ;  /* 0x000000040d087825 */ /* 0x001fc800078e0208 */
[----:B---3--:R-:W-:Y:S01]  /*0160*/  IMAD.WIDE R16, R13, 0x4, R16 ;  /* 0x000000040d107825 */ /* 0x008fe200078e0210 */
[----:B-1----:R-:W-:Y:S06]  /*0170*/  BRA.U !UP0, `(.L_x_0) ;  /* 0x0000000908887547 */ /* 0x002fec000b800000 */
[----:B------:R0:W5:Y:S04]  /*0180*/  LDG.E.CONSTANT R13, desc[UR16][R6.64] ;  /* 0x00000010060d7981 */ /* 0x000168000c1e9900 */
[----:B------:R0:W5:Y:S04]  /*0190*/  LDG.E.CONSTANT R0, desc[UR16][R8.64] ;  /* 0x0000001008007981 */ /* 0x000168000c1e9900 */
[----:B------:R0:W5:Y:S01]  /*01a0*/  LDG.E.CONSTANT R10, desc[UR16][R16.64] ;  /* 0x00000010100a7981 */ /* 0x000162000c1e9900 */
[----:B------:R-:W-:Y:S01]  /*01b0*/  UISETP.GE.U32.AND UP1, UPT, UR8, 0x4, UPT ;  /* 0x000000040800788c */ /* 0x000fe2000bf26070 */
[----:B------:R-:W-:Y:S01]  /*01c0*/  HFMA2 R12, -RZ, RZ, 0, 0 ;  /* 0x00000000ff0c7431 */ /* 0x000fe200000001ff */
[----:B------:R-:W-:-:S04]  /*01d0*/  ULOP3.LUT UR9, UR8, 0x3, URZ, 0xc0, !UPT ;  /* 0x0000000308097892 */ /* 0x000fc8000f8ec0ff */
[----:B------:R-:W-:-:S03]  /*01e0*/  UISETP.NE.AND UP0, UPT, UR9, URZ, UPT ;  /* 0x000000ff0900728c */ /* 0x000fc6000bf05270 */
[----:B0-----:R-:W-:Y:S08]  /*01f0*/  BRA.U !UP1, `(.L_x_1) ;  /* 0x00000005095c7547 */ /* 0x001ff0000b800000 */
[----:B------:R-:W0:Y:S01]  /*0200*/  LDCU.128 UR12, c[0x0][0x380] ;  /* 0x00007000ff0c77ac */ /* 0x000e220008000c00 */
[----:B------:R-:W-:-:S04]  /*0210*/  ULOP3.LUT UR10, UR8, 0x7ffffffc, URZ, 0xc0, !UPT ;  /* 0x7ffffffc080a7892 */ /* 0x000fc8000f8ec0ff */
[----:B------:R-:W-:Y:S02]  /*0220*/  UIADD3 UR11, UPT, UPT, -UR10, URZ, URZ ;  /* 0x000000ff0a0b7290 */ /* 0x000fe4000fffe1ff */
[----:B------:R-:W-:Y:S01]  /*0230*/  MOV R12, UR10 ;  /* 0x0000000a000c7c02 */ /* 0x000fe20008000f00 */
[----:B------:R-:W-:Y:S01]  /*0240*/  UMOV UR10, 0x18 ;  /* 0x00000018000a7882 */ /* 0x000fe20000000000 */
[----:B0-----:R-:W-:Y:S02]  /*0250*/  UIADD3 UR6, UP1, UPT, UR12, 0x8, URZ ;  /* 0x000000080c067890 */ /* 0x001fe4000ff3e0ff */
[----:B------:R-:W-:Y:S02]  /*0260*/  UIADD3 UR4, UP2, UPT, UR14, 0x8, URZ ;  /* 0x000000080e047890 */ /* 0x000fe4000ff5e0ff */
[----:B------:R-:W-:Y:S02]  /*0270*/  UIADD3.X UR7, UPT, UPT, URZ, UR13, URZ, UP1, !UPT ;  /* 0x0000000dff077290 */ /* 0x000fe40008ffe4ff */
[----:B------:R-:W-:Y:S01]  /*0280*/  UIADD3.X UR5, UPT, UPT, URZ, UR15, URZ, UP2, !UPT ;  /* 0x0000000fff057290 */ /* 0x000fe200097fe4ff */
[----:B------:R-:W-:-:S02]  /*0290*/  MOV R6, UR6 ;  /* 0x0000000600067c02 */ /* 0x000fc40008000f00 */
[----:B------:R-:W-:Y:S02]  /*02a0*/  MOV R8, UR4 ;  /* 0x0000000400087c02 */ /* 0x000fe40008000f00 */
[----:B------:R-:W-:Y:S02]  /*02b0*/  MOV R7, UR7 ;  /* 0x0000000700077c02 */ /* 0x000fe40008000f00 */
[----:B------:R-:W-:-:S07]  /*02c0*/  MOV R9, UR5 ;  /* 0x0000000500097c02 */ /* 0x000fce0008000f00 */
.L_x_2:
[----:B------:R-:W2:Y:S01]  /*02d0*/  LDG.E.CONSTANT R22, desc[UR16][R8.64+-0x8] ;  /* 0xfffff81008167981 */ /* 0x000ea2000c1e9900 */
[----:B------:R-:W0:Y:S03]  /*02e0*/  LDCU.64 UR4, c[0x3][UR10+-0x18] ;  /* 0x00fffd000a0477ac */ /* 0x000e260008000a00 */
[----:B------:R-:W3:Y:S01]  /*02f0*/  LDG.E.CONSTANT R20, desc[UR16][R6.64+-0x8] ;  /* 0xfffff81006147981 */ /* 0x000ee2000c1e9900 */
[----:B------:R-:W1:Y:S03]  /*0300*/  LDCU.64 UR6, c[0x3][UR10+-0x10] ;  /* 0x00fffe000a0677ac */ /* 0x000e660008000a00 */
[----:B------:R-:W4:Y:S01]  /*0310*/  LDG.E.CONSTANT R19, desc[UR16][R8.64+-0x4] ;  /* 0xfffffc1008137981 */ /* 0x000f22000c1e9900 */
[----:B------:R-:W1:Y:S03]  /*0320*/  LDCU.64 UR12, c[0x3][UR10+-0x8] ;  /* 0x00ffff000a0c77ac */ /* 0x000e660008000a00 */
[----:B------:R-:W4:Y:S04]  /*0330*/  LDG.E.CONSTANT R21, desc[UR16][R6.64+-0x4] ;  /* 0xfffffc1006157981 */ /* 0x000f28000c1e9900 */
[----:B------:R-:W4:Y:S04]  /*0340*/  LDG.E.CONSTANT R18, desc[UR16][R8.64] ;  /* 0x0000001008127981 */ /* 0x000f28000c1e9900 */
[----:B------:R-:W4:Y:S04]  /*0350*/  LDG.E.CONSTANT R17, desc[UR16][R6.64] ;  /* 0x0000001006117981 */ /* 0x000f28000c1e9900 */
[----:B------:R1:W4:Y:S04]  /*0360*/  LDG.E.CONSTANT R14, desc[UR16][R8.64+0x4] ;  /* 0x00000410080e7981 */ /* 0x000328000c1e9900 */
[----:B------:R1:W4:Y:S01]  /*0370*/  LDG.E.CONSTANT R16, desc[UR16][R6.64+0x4] ;  /* 0x0000041006107981 */ /* 0x000322000c1e9900 */
[----:B0----5:R-:W-:Y:S01]  /*0380*/  FMUL R24, R0, UR5 ;  /* 0x0000000500187c20 */ /* 0x021fe20008400000 */
[----:B------:R-:W-:-:S03]  /*0390*/  UIADD3 UR11, UPT, UPT, UR11, 0x4, URZ ;  /* 0x000000040b0b7890 */ /* 0x000fc6000fffe0ff */
[C---:B------:R-:W-:Y:S01]  /*03a0*/  FFMA R23, R13.reuse, UR4, R24 ;  /* 0x000000040d177c23 */ /* 0x040fe20008000018 */
[----:B-1----:R-:W-:Y:S01]  /*03b0*/  FMUL R24, R0, UR12 ;  /* 0x0000000c00187c20 */ /* 0x002fe20008400000 */
[----:B------:R-:W0:Y:S01]  /*03c0*/  LDCU.64 UR4, c[0x3][UR10] ;  /* 0x00c000000a0477ac */ /* 0x000e220008000a00 */
[----:B------:R-:W-:Y:S01]  /*03d0*/  IADD3 R8, P1, PT, R8, 0x10, RZ ;  /* 0x0000001008087810 */ /* 0x000fe20007f3e0ff */
[----:B------:R-:W-:Y:S01]  /*03e0*/  FFMA R23, R10, UR6, R23 ;  /* 0x000000060a177c23 */ /* 0x000fe20008000017 */
[----:B------:R-:W-:Y:S01]  /*03f0*/  FFMA R27, R13, UR7, R24 ;  /* 0x000000070d1b7c23 */ /* 0x000fe20008000018 */
[----:B------:R-:W1:Y:S01]  /*0400*/  LDCU.64 UR6, c[0x3][UR10+0x8] ;  /* 0x00c001000a0677ac */ /* 0x000e620008000a00 */
[----:B------:R-:W-:Y:S01]  /*0410*/  IADD3 R6, P0, PT, R6, 0x10, RZ ;  /* 0x0000001006067810 */ /* 0x000fe20007f1e0ff */
[----:B------:R-:W-:Y:S01]  /*0420*/  FMUL R23, R23, 6.2831854820251464844 ;  /* 0x40c90fdb17177820 */ /* 0x000fe20000400000 */
[----:B------:R-:W-:Y:S01]  /*0430*/  FFMA R27, R10, UR13, R27 ;  /* 0x0000000d0a1b7c23 */ /* 0x000fe2000800001b */
[----:B------:R-:W1:Y:S01]  /*0440*/  LDCU.64 UR12, c[0x3][UR10+0x10] ;  /* 0x00c002000a0c77ac */ /* 0x000e620008000a00 */
[----:B------:R-:W-:Y:S01]  /*0450*/  IADD3.X R7, PT, PT, RZ, R7, RZ, P0, !PT ;  /* 0x00000007ff077210 */ /* 0x000fe200007fe4ff */
[----:B------:R-:W-:Y:S01]  /*0460*/  FMUL.RZ R29, R23, 0.15915493667125701904 ;  /* 0x3e22f983171d7820 */ /* 0x000fe2000040c000 */
[----:B------:R-:W-:Y:S01]  /*0470*/  FMUL R27, R27, 6.2831854820251464844 ;  /* 0x40c90fdb1b1b7820 */ /* 0x000fe20000400000 */
[----:B------:R-:W-:Y:S01]  /*0480*/  UISETP.NE.AND UP1, UPT, UR11, URZ, UPT ;  /* 0x000000ff0b00728c */ /* 0x000fe2000bf25270 */
[----:B------:R-:W-:Y:S01]  /*0490*/  IADD3.X R9, PT, PT, RZ, R9, RZ, P1, !PT ;  /* 0x00000009ff097210 */ /* 0x000fe20000ffe4ff */
[----:B------:R-:W2:Y:S01]  /*04a0*/  MUFU.SIN R25, R29 ;  /* 0x0000001d00197308 */ /* 0x000ea20000000400 */
[----:B------:R-:W-:Y:S01]  /*04b0*/  FMUL.RZ R27, R27, 0.15915493667125701904 ;  /* 0x3e22f9831b1b7820 */ /* 0x000fe2000040c000 */
[----:B------:R-:W-:-:S06]  /*04c0*/  UIADD3 UR10, UPT, UPT, UR10, 0x30, URZ ;  /* 0x000000300a0a7890 */ /* 0x000fcc000fffe0ff */
[----:B------:R-:W0:Y:S08]  /*04d0*/  MUFU.COS R23, R29 ;  /* 0x0000001d00177308 */ /* 0x000e300000000000 */
[----:B------:R-:W4:Y:S01]  /*04e0*/  MUFU.SIN R26, R27 ;  /* 0x0000001b001a7308 */ /* 0x000f220000000400 */
[C---:B--2---:R-:W-:Y:S01]  /*04f0*/  FMUL R24, R25.reuse, R22 ;  /* 0x0000001619187220 */ /* 0x044fe20000400000 */
[----:B---3--:R-:W-:-:S03]  /*0500*/  FMUL R28, R25, R20 ;  /* 0x00000014191c7220 */ /* 0x008fc60000400000 */
[----:B0-----:R-:W-:-:S03]  /*0510*/  FFMA R20, R23, R20, -R24 ;  /* 0x0000001417147223 */ /* 0x001fc60000000818 */
[----:B------:R-:W0:Y:S01]  /*0520*/  MUFU.COS R24, R27 ;  /* 0x0000001b00187308 */ /* 0x000e220000000000 */
[----:B------:R-:W-:Y:S01]  /*0530*/  FFMA R22, R23, R22, R28 ;  /* 0x0000001617167223 */ /* 0x000fe2000000001c */
[----:B------:R-:W-:Y:S01]  /*0540*/  FMUL R28, R0, UR5 ;  /* 0x00000005001c7c20 */ /* 0x000fe20008400000 */
[----:B----4-:R-:W-:Y:S01]  /*0550*/  FMUL R23, R26, R19 ;  /* 0x000000131a177220 */ /* 0x010fe20000400000 */
[----:B------:R-:W-:Y:S01]  /*0560*/  FADD R20, R20, R15 ;  /* 0x0000000f14147221 */ /* 0x000fe20000000000 */
[----:B------:R-:W-:Y:S01]  /*0570*/  FMUL R26, R26, R21 ;  /* 0x000000151a1a7220 */ /* 0x000fe20000400000 */
[----:B------:R-:W-:Y:S01]  /*0580*/  FFMA R25, R13, UR4, R28 ;  /* 0x000000040d197c23 */ /* 0x000fe2000800001c */
[----:B------:R-:W-:-:S03]  /*0590*/  FADD R11, R22, R11 ;  /* 0x0000000b160b7221 */ /* 0x000fc60000000000 */
[----:B-1----:R-:W-:-:S04]  /*05a0*/  FFMA R25, R10, UR6, R25 ;  /* 0x000000060a197c23 */ /* 0x002fc80008000019 */
[----:B------:R-:W-:Y:S01]  /*05b0*/  FMUL R25, R25, 6.2831854820251464844 ;  /* 0x40c90fdb19197820 */ /* 0x000fe20000400000 */
[C---:B0-----:R-:W-:Y:S01]  /*05c0*/  FFMA R21, R24.reuse, R21, -R23 ;  /* 0x0000001518157223 */ /* 0x041fe20000000817 */
[----:B------:R-:W-:Y:S01]  /*05d0*/  FFMA R24, R24, R19, R26 ;  /* 0x0000001318187223 */ /* 0x000fe2000000001a */
[----:B------:R-:W-:Y:S01]  /*05e0*/  FMUL R26, R0, UR12 ;  /* 0x0000000c001a7c20 */ /* 0x000fe20008400000 */
[----:B------:R-:W-:Y:S01]  /*05f0*/  FMUL.RZ R27, R25, 0.15915493667125701904 ;  /* 0x3e22f983191b7820 */ /* 0x000fe2000040c000 */
[----:B------:R-:W-:Y:S01]  /*0600*/  FADD R20, R20, R21 ;  /* 0x0000001514147221 */ /* 0x000fe20000000000 */
[----:B------:R-:W-:Y:S01]  /*0610*/  FADD R11, R11, R24 ;  /* 0x000000180b0b7221 */ /* 0x000fe20000000000 */
[----:B------:R-:W-:Y:S01]  /*0620*/  FFMA R19, R13, UR7, R26 ;  /* 0x000000070d137c23 */ /* 0x000fe2000800001a */
[----:B------:R-:W0:Y:S03]  /*0630*/  MUFU.SIN R25, R27 ;  /* 0x0000001b00197308 */ /* 0x000e260000000400 */
[----:B------:R-:W-:-:S04]  /*0640*/  FFMA R19, R10, UR13, R19 ;  /* 0x0000000d0a137c23 */ /* 0x000fc80008000013 */
[----:B------:R-:W-:Y:S01]  /*0650*/  FMUL R19, R19, 6.2831854820251464844 ;  /* 0x40c90fdb13137820 */ /* 0x000fe20000400000 */
[----:B------:R-:W1:Y:S03]  /*0660*/  MUFU.COS R23, R27 ;  /* 0x0000001b00177308 */ /* 0x000e660000000000 */
[----:B------:R-:W-:-:S05]  /*0670*/  FMUL.RZ R26, R19, 0.15915493667125701904 ;  /* 0x3e22f983131a7820 */ /* 0x000fca000040c000 */
[----:B------:R-:W2:Y:S01]  /*0680*/  MUFU.SIN R19, R26 ;  /* 0x0000001a00137308 */ /* 0x000ea20000000400 */
[C---:B0-----:R-:W-:Y:S01]  /*0690*/  FMUL R22, R25.reuse, R18 ;  /* 0x0000001219167220 */ /* 0x041fe20000400000 */
[----:B------:R-:W-:-:S06]  /*06a0*/  FMUL R25, R25, R17 ;  /* 0x0000001119197220 */ /* 0x000fcc0000400000 */
[----:B------:R-:W0:Y:S01]  /*06b0*/  MUFU.COS R15, R26 ;  /* 0x0000001a000f7308 */ /* 0x000e220000000000 */
[C---:B-1----:R-:W-:Y:S01]  /*06c0*/  FFMA R17, R23.reuse, R17, -R22 ;  /* 0x0000001117117223 */ /* 0x042fe20000000816 */
[----:B------:R-:W-:-:S03]  /*06d0*/  FFMA R18, R23, R18, R25 ;  /* 0x0000001217127223 */ /* 0x000fc60000000019 */
[----:B------:R-:W-:Y:S01]  /*06e0*/  FADD R17, R20, R17 ;  /* 0x0000001114117221 */ /* 0x000fe20000000000 */
[----:B------:R-:W-:Y:S01]  /*06f0*/  FADD R11, R11, R18 ;  /* 0x000000120b0b7221 */ /* 0x000fe20000000000 */
[C---:B--2---:R-:W-:Y:S01]  /*0700*/  FMUL R20, R19.reuse, R14 ;  /* 0x0000000e13147220 */ /* 0x044fe20000400000 */
[----:B------:R-:W-:-:S03]  /*0710*/  FMUL R18, R19, R16 ;  /* 0x0000001013127220 */ /* 0x000fc60000400000 */
[C---:B0-----:R-:W-:Y:S01]  /*0720*/  FFMA R20, R15.reuse, R16, -R20 ;  /* 0x000000100f147223 */ /* 0x041fe20000000814 */
[----:B------:R-:W-:-:S03]  /*0730*/  FFMA R18, R15, R14, R18 ;  /* 0x0000000e0f127223 */ /* 0x000fc60000000012 */
[----:B------:R-:W-:Y:S01]  /*0740*/  FADD R15, R17, R20 ;  /* 0x00000014110f7221 */ /* 0x000fe20000000000 */
[----:B------:R-:W-:Y:S01]  /*0750*/  FADD R11, R11, R18 ;  /* 0x000000120b0b7221 */ /* 0x000fe20000000000 */
[----:B------:R-:W-:Y:S06]  /*0760*/  BRA.U UP1, `(.L_x_2) ;  /* 0xfffffff901d87547 */ /* 0x000fec000b83ffff */
.L_x_1:
[----:B------:R-:W-:Y:S05]  /*0770*/  BRA.U !UP0, `(.L_x_0) ;  /* 0x0000000508087547 */ /* 0x000fea000b800000 */
[----:B------:R-:W-:Y:S02]  /*0780*/  UISETP.NE.AND UP0, UPT, UR9, 0x1, UPT ;  /* 0x000000010900788c */ /* 0x000fe4000bf05270 */
[----:B------:R-:W-:-:S04]  /*0790*/  ULOP3.LUT UR4, UR8, 0x1, URZ, 0xc0, !UPT ;  /* 0x0000000108047892 */ /* 0x000fc8000f8ec0ff */
[----:B------:R-:W-:-:S03]  /*07a0*/  UISETP.NE.U32.AND UP1, UPT, UR4, 0x1, UPT ;  /* 0x000000010400788c */ /* 0x000fc6000bf25070 */
[----:B------:R-:W-:Y:S08]  /*07b0*/  BRA.U !UP0, `(.L_x_3) ;  /* 0x00000001089c7547 */ /* 0x000ff0000b800000 */
[----:B------:R-:W0:Y:S08]  /*07c0*/  LDC.64 R24, c[0x0][0x388] ;  /* 0x0000e200ff187b82 */ /* 0x000e300000000a00 */
[----:B------:R-:W1:Y:S01]  /*07d0*/  LDC.64 R22, c[0x0][0x380] ;  /* 0x0000e000ff167b82 */ /* 0x000e620000000a00 */
[----:B0-----:R-:W-:-:S05]  /*07e0*/  IMAD.WIDE.U32 R24, R12, 0x4, R24 ;  /* 0x000000040c187825 */ /* 0x001fca00078e0018 */
[----:B------:R-:W2:Y:S01]  /*07f0*/  LDG.E.CONSTANT R14, desc[UR16][R24.64] ;  /* 0x00000010180e7981 */ /* 0x000ea2000c1e9900 */
[----:B-1----:R-:W-:-:S03]  /*0800*/  IMAD.WIDE.U32 R22, R12, 0x4, R22 ;  /* 0x000000040c167825 */ /* 0x002fc600078e0016 */
[----:B------:R0:W3:Y:S04]  /*0810*/  LDG.E.CONSTANT R19, desc[UR16][R24.64+0x4] ;  /* 0x0000041018137981 */ /* 0x0000e8000c1e9900 */
[----:B------:R-:W4:Y:S04]  /*0820*/  LDG.E.CONSTANT R18, desc[UR16][R22.64] ;  /* 0x0000001016127981 */ /* 0x000f28000c1e9900 */
[----:B------:R-:W4:Y:S01]  /*0830*/  LDG.E.CONSTANT R20, desc[UR16][R22.64+0x4] ;  /* 0x0000041016147981 */ /* 0x000f22000c1e9900 */
[----:B------:R-:W-:-:S04]  /*0840*/  IMAD R21, R12, 0xc, RZ ;  /* 0x0000000c0c157824 */ /* 0x000fc800078e02ff */
[----:B------:R-:W1:Y:S08]  /*0850*/  LDC.64 R6, c[0x3][R21] ;  /* 0x00c0000015067b82 */ /* 0x000e700000000a00 */
[----:B------:R-:W0:Y:S08]  /*0860*/  LDC.64 R16, c[0x3][R21+0x10] ;  /* 0x00c0040015107b82 */ /* 0x000e300000000a00 */
[----:B------:R-:W0:Y:S01]  /*0870*/  LDC.64 R8, c[0x3][R21+0x8] ;  /* 0x00c0020015087b82 */ /* 0x000e220000000a00 */
[----:B-1---5:R-:W-:-:S04]  /*0880*/  FMUL R26, R0, R7 ;  /* 0x00000007001a7220 */ /* 0x022fc80000400000 */
[----:B------:R-:W-:Y:S01]  /*0890*/  FFMA R7, R13, R6, R26 ;  /* 0x000000060d077223 */ /* 0x000fe2000000001a */
[----:B0-----:R-:W-:-:S03]  /*08a0*/  FMUL R16, R0, R16 ;  /* 0x0000001000107220 */ /* 0x001fc60000400000 */
[----:B------:R-:W-:Y:S01]  /*08b0*/  FFMA R7, R10, R8, R7 ;  /* 0x000000080a077223 */ /* 0x000fe20000000007 */
[----:B------:R-:W-:-:S03]  /*08c0*/  FFMA R9, R13, R9, R16 ;  /* 0x000000090d097223 */ /* 0x000fc60000000010 */
[----:B------:R-:W-:Y:S01]  /*08d0*/  FMUL R7, R7, 6.2831854820251464844 ;  /* 0x40c90fdb07077820 */ /* 0x000fe20000400000 */
[----:B------:R-:W-:-:S03]  /*08e0*/  FFMA R9, R10, R17, R9 ;  /* 0x000000110a097223 */ /* 0x000fc60000000009 */
[----:B------:R-:W-:Y:S01]  /*08f0*/  FMUL.RZ R24, R7, 0.15915493667125701904 ;  /* 0x3e22f98307187820 */ /* 0x000fe2000040c000 */
[----:B------:R-:W-:-:S03]  /*0900*/  FMUL R6, R9, 6.2831854820251464844 ;  /* 0x40c90fdb09067820 */ /* 0x000fc60000400000 */
[----:B------:R-:W2:Y:S01]  /*0910*/  MUFU.SIN R9, R24 ;  /* 0x0000001800097308 */ /* 0x000ea20000000400 */
[----:B------:R-:W-:-:S07]  /*0920*/  FMUL.RZ R21, R6, 0.15915493667125701904 ;  /* 0x3e22f98306157820 */ /* 0x000fce000040c000 */
[----:B------:R-:W3:Y:S08]  /*0930*/  MUFU.SIN R16, R21 ;  /* 0x0000001500107308 */ /* 0x000ef00000000400 */
[----:B------:R-:W0:Y:S08]  /*0940*/  MUFU.COS R7, R24 ;  /* 0x0000001800077308 */ /* 0x000e300000000000 */
[----:B------:R-:W1:Y:S01]  /*0950*/  MUFU.COS R8, R21 ;  /* 0x0000001500087308 */ /* 0x000e620000000000 */
[----:B------:R-:W-:Y:S01]  /*0960*/  IADD3 R12, PT, PT, R12, 0x2, RZ ;  /* 0x000000020c0c7810 */ /* 0x000fe20007ffe0ff */
[C---:B--2---:R-:W-:Y:S01]  /*0970*/  FMUL R6, R9.reuse, R14 ;  /* 0x0000000e09067220 */ /* 0x044fe20000400000 */
[----:B---3--:R-:W-:Y:S01]  /*0980*/  FMUL R17, R16, R19 ;  /* 0x0000001310117220 */ /* 0x008fe20000400000 */
[----:B----4-:R-:W-:-:S02]  /*0990*/  FMUL R9, R9, R18 ;  /* 0x0000001209097220 */ /* 0x010fc40000400000 */
[C---:B0-----:R-:W-:Y:S02]  /*09a0*/  FFMA R6, R7.reuse, R18, -R6 ;  /* 0x0000001207067223 */ /* 0x041fe40000000806 */
[----:B------:R-:W-:Y:S01]  /*09b0*/  FFMA R14, R7, R14, R9 ;  /* 0x0000000e070e7223 */ /* 0x000fe20000000009 */
[-C--:B------:R-:W-:Y:S01]  /*09c0*/  FMUL R16, R16, R20.reuse ;  /* 0x0000001410107220 */ /* 0x080fe20000400000 */
[----:B------:R-:W-:Y:S01]  /*09d0*/  FADD R6, R15, R6 ;  /* 0x000000060f067221 */ /* 0x000fe20000000000 */
[C---:B-1----:R-:W-:Y:S01]  /*09e0*/  FFMA R17, R8.reuse, R20, -R17 ;  /* 0x0000001408117223 */ /* 0x042fe20000000811 */
[----:B------:R-:W-:Y:S01]  /*09f0*/  FADD R11, R11, R14 ;  /* 0x0000000e0b0b7221 */ /* 0x000fe20000000000 */
[----:B------:R-:W-:Y:S02]  /*0a00*/  FFMA R16, R8, R19, R16 ;  /* 0x0000001308107223 */ /* 0x000fe40000000010 */
[----:B------:R-:W-:Y:S02]  /*0a10*/  FADD R15, R6, R17 ;  /* 0x00000011060f7221 */ /* 0x000fe40000000000 */
[----:B------:R-:W-:-:S07]  /*0a20*/  FADD R11, R11, R16 ;  /* 0x000000100b0b7221 */ /* 0x000fce0000000000 */
.L_x_3:
[----:B------:R-:W-:Y:S05]  /*0a30*/  BRA.U UP1, `(.L_x_0) ;  /* 0x0000000101587547 */ /* 0x000fea000b800000 */
[----:B------:R-:W0:Y:S08]  /*0a40*/  LDC.64 R8, c[0x0][0x388] ;  /* 0x0000e200ff087b82 */ /* 0x000e300000000a00 */
[----:B------:R-:W1:Y:S01]  /*0a50*/  LDC.64 R6, c[0x0][0x380] ;  /* 0x0000e000ff067b82 */ /* 0x000e620000000a00 */
[----:B0-----:R-:W-:-:S06]  /*0a60*/  IMAD.WIDE.U32 R8, R12, 0x4, R8 ;  /* 0x000000040c087825 */ /* 0x001fcc00078e0008 */
[----:B------:R-:W2:Y:S01]  /*0a70*/  LDG.E.CONSTANT R9, desc[UR16][R8.64] ;  /* 0x0000001008097981 */ /* 0x000ea2000c1e9900 */
[----:B-1----:R-:W-:-:S06]  /*0a80*/  IMAD.WIDE.U32 R6, R12, 0x4, R6 ;  /* 0x000000040c067825 */ /* 0x002fcc00078e0006 */
[----:B------:R-:W3:Y:S01]  /*0a90*/  LDG.E.CONSTANT R7, desc[UR16][R6.64] ;  /* 0x0000001006077981 */ /* 0x000ee2000c1e9900 */
[----:B------:R-:W-:-:S04]  /*0aa0*/  IMAD R12, R12, 0xc, RZ ;  /* 0x0000000c0c0c7824 */ /* 0x000fc800078e02ff */
[----:B------:R-:W0:Y:S08]  /*0ab0*/  LDC.64 R16, c[0x3][R12] ;  /* 0x00c000000c107b82 */ /* 0x000e300000000a00 */
[----:B------:R-:W1:Y:S01]  /*0ac0*/  LDC R14, c[0x3][R12+0x8] ;  /* 0x00c002000c0e7b82 */ /* 0x000e620000000800 */
[----:B0----5:R-:W-:-:S04]  /*0ad0*/  FMUL R0, R0, R17 ;  /* 0x0000001100007220 */ /* 0x021fc80000400000 */
[----:B------:R-:W-:-:S04]  /*0ae0*/  FFMA R13, R13, R16, R0 ;  /* 0x000000100d0d7223 */ /* 0x000fc80000000000 */
[----:B-1----:R-:W-:-:S04]  /*0af0*/  FFMA R13, R10, R14, R13 ;  /* 0x0000000e0a0d7223 */ /* 0x002fc8000000000d */
[----:B------:R-:W-:-:S04]  /*0b00*/  FMUL R13, R13, 6.2831854820251464844 ;  /* 0x40c90fdb0d0d7820 */ /* 0x000fc80000400000 */
[----:B------:R-:W-:-:S04]  /*0b10*/  FMUL.RZ R14, R13, 0.15915493667125701904 ;  /* 0x3e22f9830d0e7820 */ /* 0x000fc8000040c000 */
[----:B------:R-:W2:Y:S08]  /*0b20*/  MUFU.SIN R10, R14 ;  /* 0x0000000e000a7308 */ /* 0x000eb00000000400 */
[----:B------:R-:W0:Y:S01]  /*0b30*/  MUFU.COS R0, R14 ;  /* 0x0000000e00007308 */ /* 0x000e220000000000 */
[C---:B--2---:R-:W-:Y:S01]  /*0b40*/  FMUL R13, R10.reuse, R9 ;  /* 0x000000090a0d7220 */ /* 0x044fe20000400000 */
[----:B---3--:R-:W-:-:S03]  /*0b50*/  FMUL R10, R10, R7 ;  /* 0x000000070a0a7220 */ /* 0x008fc60000400000 */
[C---:B0-----:R-:W-:Y:S01]  /*0b60*/  FFMA R6, R0.reuse, R7, -R13 ;  /* 0x0000000700067223 */ /* 0x041fe2000000080d */
[----:B------:R-:W-:-:S03]  /*0b70*/  FFMA R10, R0, R9, R10 ;  /* 0x00000009000a7223 */ /* 0x000fc6000000000a */
[----:B------:R-:W-:Y:S01]  /*0b80*/  FADD R15, R15, R6 ;  /* 0x000000060f0f7221 */ /* 0x000fe20000000000 */
[----:B------:R-:W-:-:S07]  /*0b90*/  FADD R11, R11, R10 ;  /* 0x0000000a0b0b7221 */ /* 0x000fce0000000000 */
.L_x_0:
[----:B-----5:R-:W-:Y:S04]  /*0ba0*/  STG.E desc[UR16][R2.64], R15 ;  /* 0x0000000f02007986 */ /* 0x020fe8000c101910 */
[----:B------:R-:W-:Y:S01]  /*0bb0*/  STG.E desc[UR16][R4.64], R11 ;  /* 0x0000000b04007986 */ /* 0x000fe2000c101910 */
[----:B------:R-:W-:Y:S05]  /*0bc0*/  EXIT ;  /* 0x000000000000794d */ /* 0x000fea0003800000 */
.L_x_4:
[----:B------:R-:W-:-:S00]  /*0bd0*/  BRA `(.L_x_4) ;  /* 0xfffffffc00fc7947 */ /* 0x000fc0000383ffff */
[----:B------:R-:W-:-:S00]  /*0be0*/  NOP ;  /* 0x0000000000007918 */ /* 0x000fc00000000000 */
        /* <DEDUP_REMOVED lines=9> */
.L_x_5:


//--------------------- .nv.shared.reserved.0     --------------------------
	.section	.nv.shared.reserved.0,"aw",@nobits
	.weak		__nv_reservedSMEM_offset_0_alias
	.size		__nv_reservedSMEM_offset_0_alias, 0, 64
	.other		__nv_reservedSMEM_offset_0_alias,@"STO_CUDA_RESERVED_SHARED STV_DEFAULT"
__nv_reservedSMEM_offset_0_alias:
	.zero		0
	.zero		64


//--------------------- .nv.constant0._Z6cmpfhdPKfS0_PfS1_S0_S0_S0_ii --------------------------
	.section	.nv.constant0._Z6cmpfhdPKfS0_PfS1_S0_S0_S0_ii,"a",@progbits
	.sectionflags	@""
	.align	4
.nv.constant0._Z6cmpfhdPKfS0_PfS1_S0_S0_S0_ii:
	.zero		960


//--------------------- SYMBOLS --------------------------

	.type		.nv.reservedSmem.offset0,@object
	.size		.nv.reservedSmem.offset0,0x4
